	.headerflags	@"EF_CUDA_TEXMODE_UNIFIED EF_CUDA_64BIT_ADDRESS EF_CUDA_ACCELERATORS EF_CUDA_SM90 EF_CUDA_VIRTUAL_SM(EF_CUDA_SM90)"
	.elftype	@"ET_EXEC"


//--------------------- .nv.info                  --------------------------
	.section	.nv.info,"",@"SHT_CUDA_INFO"
	.align	4


	//----- nvinfo : EIATTR_REGCOUNT
	.align		4
        /*0000*/ 	.byte	0x04, 0x2f
        /*0002*/ 	.short	(.L_1 - .L_0)
	.align		4
.L_0:
        /*0004*/ 	.word	index@(triton_poi_fused_add_clamp_10)
        /*0008*/ 	.word	0x0000000b


	//----- nvinfo : EIATTR_MIN_STACK_SIZE
	.align		4
.L_1:
        /*000c*/ 	.byte	0x04, 0x12
        /*000e*/ 	.short	(.L_3 - .L_2)
	.align		4
.L_2:
        /*0010*/ 	.word	index@(triton_poi_fused_add_clamp_10)
        /*0014*/ 	.word	0x00000000


	//----- nvinfo : EIATTR_FRAME_SIZE
	.align		4
.L_3:
        /*0018*/ 	.byte	0x04, 0x11
        /*001a*/ 	.short	(.L_5 - .L_4)
	.align		4
.L_4:
        /*001c*/ 	.word	index@(triton_poi_fused_add_clamp_10)
        /*0020*/ 	.word	0x00000000


	//----- nvinfo : EIATTR_MIN_STACK_SIZE
	.align		4
.L_5:
        /*0024*/ 	.byte	0x04, 0x12
        /*0026*/ 	.short	(.L_7 - .L_6)
	.align		4
.L_6:
        /*0028*/ 	.word	index@(triton_poi_fused_add_clamp_10)
        /*002c*/ 	.word	0x00000000
.L_7:


//--------------------- .nv.info.triton_poi_fused_add_clamp_10 --------------------------
	.section	.nv.info.triton_poi_fused_add_clamp_10,"",@"SHT_CUDA_INFO"
	.sectionflags	@""
	.align	4


	//----- nvinfo : EIATTR_CUDA_API_VERSION
	.align		4
        /*0000*/ 	.byte	0x04, 0x37
        /*0002*/ 	.short	(.L_9 - .L_8)
.L_8:
        /*0004*/ 	.word	0x0000007c


	//----- nvinfo : EIATTR_KPARAM_INFO
	.align		4
.L_9:
        /*0008*/ 	.byte	0x04, 0x17
        /*000a*/ 	.short	(.L_11 - .L_10)
.L_10:
        /*000c*/ 	.word	0x00000000
        /*0010*/ 	.short	0x0001
        /*0012*/ 	.short	0x0008
        /*0014*/ 	.byte	0x00, 0xf0, 0x11, 0x00


	//----- nvinfo : EIATTR_KPARAM_INFO
	.align		4
.L_11:
        /*0018*/ 	.byte	0x04, 0x17
        /*001a*/ 	.short	(.L_13 - .L_12)
.L_12:
        /*001c*/ 	.word	0x00000000
        /*0020*/ 	.short	0x0000
        /*0022*/ 	.short	0x0000
        /*0024*/ 	.byte	0x00, 0xf4, 0x21, 0x00


	//----- nvinfo : EIATTR_SPARSE_MMA_MASK
	.align		4
.L_13:
        /*0028*/ 	.byte	0x03, 0x50
        /*002a*/ 	.short	0x0000


	//----- nvinfo : EIATTR_MAXREG_COUNT
	.align		4
        /*002c*/ 	.byte	0x03, 0x1b
        /*002e*/ 	.short	0x00ff


	//----- nvinfo : EIATTR_EXIT_INSTR_OFFSETS
	.align		4
        /*0030*/ 	.byte	0x04, 0x1c
        /*0032*/ 	.short	(.L_15 - .L_14)


	//   ....[0]....
.L_14:
        /*0034*/ 	.word	0x000001b0


	//   ....[1]....
        /*0038*/ 	.word	0x00000200


	//----- nvinfo : EIATTR_REQNTID
	.align		4
.L_15:
        /*003c*/ 	.byte	0x04, 0x10
        /*003e*/ 	.short	(.L_17 - .L_16)
.L_16:
        /*0040*/ 	.word	0x00000020
        /*0044*/ 	.word	0x00000001
        /*0048*/ 	.word	0x00000001


	//----- nvinfo : EIATTR_CBANK_PARAM_SIZE
	.align		4
.L_17:
        /*004c*/ 	.byte	0x03, 0x19
        /*004e*/ 	.short	0x000c


	//----- nvinfo : EIATTR_PARAM_CBANK
	.align		4
        /*0050*/ 	.byte	0x04, 0x0a
        /*0052*/ 	.short	(.L_19 - .L_18)
	.align		4
.L_18:
        /*0054*/ 	.word	index@(.nv.constant0.triton_poi_fused_add_clamp_10)
        /*0058*/ 	.short	0x0210
        /*005a*/ 	.short	0x000c


	//----- nvinfo : EIATTR_SW_WAR
	.align		4
.L_19:
        /*005c*/ 	.byte	0x04, 0x36
        /*005e*/ 	.short	(.L_21 - .L_20)
.L_20:
        /*0060*/ 	.word	0x00000008
.L_21:


//--------------------- .nv.callgraph             --------------------------
	.section	.nv.callgraph,"",@"SHT_CUDA_CALLGRAPH"
	.align	4
	.sectionentsize	8
	.align		4
        /*0000*/ 	.word	0x00000000
	.align		4
        /*0004*/ 	.word	0xffffffff
	.align		4
        /*0008*/ 	.word	0x00000000
	.align		4
        /*000c*/ 	.word	0xfffffffe
	.align		4
        /*0010*/ 	.word	0x00000000
	.align		4
        /*0014*/ 	.word	0xfffffffd
	.align		4
        /*0018*/ 	.word	0x00000000
	.align		4
        /*001c*/ 	.word	0xfffffffc


//--------------------- .text.triton_poi_fused_add_clamp_10 --------------------------
	.section	.text.triton_poi_fused_add_clamp_10,"ax",@progbits
	.align	128
        .global         triton_poi_fused_add_clamp_10
        .type           triton_poi_fused_add_clamp_10,@function
        .size           triton_poi_fused_add_clamp_10,(.L_x_1 - triton_poi_fused_add_clamp_10)
        .other          triton_poi_fused_add_clamp_10,@"STO_CUDA_ENTRY STV_DEFAULT"
triton_poi_fused_add_clamp_10:
.text.triton_poi_fused_add_clamp_10:
[----:B------:R-:W0:Y:S02]  /*0000*/  LDC R1, c[0x0][0x28] ;  /* 0x00000a00ff017b82 */ /* 0x000e240000000800 */
[----:B------:R-:W1:Y:S01]  /*0010*/  S2R R0, SR_TID.X ;  /* 0x0000000000007919 */ /* 0x000e620000002100 */
[----:B------:R-:W-:Y:S01]  /*0020*/  IMAD.MOV.U32 R3, RZ, RZ, 0x3c800000 ;  /* 0x3c800000ff037424 */ /* 0x000fe200078e00ff */
[----:B------:R-:W2:Y:S01]  /*0030*/  S2R R5, SR_CTAID.X ;  /* 0x0000000000057919 */ /* 0x000ea20000002500 */
[----:B-1----:R-:W-:-:S05]  /*0040*/  IMAD.SHL.U32 R0, R0, 0x2, RZ ;  /* 0x0000000200007824 */ /* 0x002fca00078e00ff */
[----:B------:R-:W-:-:S05]  /*0050*/  LOP3.LUT R0, R0, 0x3e, RZ, 0xc0, !PT ;  /* 0x0000003e00007812 */ /* 0x000fca00078ec0ff */
[----:B--2---:R-:W-:-:S05]  /*0060*/  IMAD R5, R5, 0x40, R0 ;  /* 0x0000004005057824 */ /* 0x004fca00078e0200 */
[----:B------:R-:W-:Y:S02]  /*0070*/  IADD3 R0, R5, 0x1, RZ ;  /* 0x0000000105007810 */ /* 0x000fe40007ffe0ff */
[----:B------:R-:W-:Y:S02]  /*0080*/  I2FP.F32.S32 R2, R5 ;  /* 0x0000000500027245 */ /* 0x000fe40000201400 */
[----:B------:R-:W-:Y:S02]  /*0090*/  I2FP.F32.S32 R0, R0 ;  /* 0x0000000000007245 */ /* 0x000fe40000201400 */
[----:B------:R-:W-:Y:S01]  /*00a0*/  ISETP.GE.AND P0, PT, R5, 0x40, PT ;  /* 0x000000400500780c */ /* 0x000fe20003f06270 */
[----:B------:R-:W-:Y:S02]  /*00b0*/  FADD R2, R2, 0.5 ;  /* 0x3f00000002027421 */ /* 0x000fe40000000000 */
[----:B------:R-:W-:Y:S02]  /*00c0*/  FADD R0, R0, 0.5 ;  /* 0x3f00000000007421 */ /* 0x000fe40000000000 */
[----:B------:R-:W-:-:S02]  /*00d0*/  FFMA R2, R2, R3, -0.5 ;  /* 0xbf00000002027423 */ /* 0x000fc40000000003 */
[----:B------:R-:W-:-:S03]  /*00e0*/  FFMA R0, R0, R3, -0.5 ;  /* 0xbf00000000007423 */ /* 0x000fc60000000003 */
[----:B------:R-:W-:Y:S02]  /*00f0*/  FMNMX R4, RZ, R2, !PT ;  /* 0x00000002ff047209 */ /* 0x000fe40007800000 */
[----:B------:R-:W-:Y:S01]  /*0100*/  FMNMX R0, RZ, R0, !PT ;  /* 0x00000000ff007209 */ /* 0x000fe20007800000 */
[----:B------:R-:W1:Y:S03]  /*0110*/  LDC.64 R2, c[0x0][0x210] ;  /* 0x00008400ff027b82 */ /* 0x000e660000000a00 */
[----:B------:R-:W2:Y:S08]  /*0120*/  F2I.TRUNC.NTZ R4, R4 ;  /* 0x0000000400047305 */ /* 0x000eb0000020f100 */
[----:B------:R-:W3:Y:S01]  /*0130*/  F2I.TRUNC.NTZ R0, R0 ;  /* 0x0000000000007305 */ /* 0x000ee2000020f100 */
[----:B--2---:R-:W-:-:S05]  /*0140*/  VIMNMX R6, R4, -0x1, PT ;  /* 0xffffffff04067848 */ /* 0x004fca0003fe0100 */
[----:B------:R-:W-:Y:S02]  /*0150*/  VIADD R6, R6, 0x1 ;  /* 0x0000000106067836 */ /* 0x000fe40000000000 */
[----:B-1----:R-:W-:Y:S01]  /*0160*/  IMAD.WIDE R2, R5, 0x8, R2 ;  /* 0x0000000805027825 */ /* 0x002fe200078e0202 */
[----:B---3--:R-:W-:Y:S02]  /*0170*/  VIMNMX R7, R0, -0x1, PT ;  /* 0xffffffff00077848 */ /* 0x008fe40003fe0100 */
[----:B------:R-:W-:Y:S02]  /*0180*/  SHF.R.S32.HI R5, RZ, 0x1f, R6 ;  /* 0x0000001fff057819 */ /* 0x000fe40000011406 */
[----:B------:R-:W-:-:S04]  /*0190*/  IADD3 R8, R7, 0x1, RZ ;  /* 0x0000000107087810 */ /* 0x000fc80007ffe0ff */
[----:B------:R-:W-:Y:S01]  /*01a0*/  SHF.R.S32.HI R7, RZ, 0x1f, R8 ;  /* 0x0000001fff077819 */ /* 0x000fe20000011408 */
[----:B------:R-:W-:Y:S06]  /*01b0*/  @P0 EXIT ;  /* 0x000000000000094d */ /* 0x000fec0003800000 */
[----:B------:R-:W-:Y:S01]  /*01c0*/  IMAD.MOV.U32 R4, RZ, RZ, R6 ;  /* 0x000000ffff047224 */ /* 0x000fe200078e0006 */
[----:B------:R-:W-:Y:S01]  /*01d0*/  MOV R6, R8 ;  /* 0x0000000800067202 */ /* 0x000fe20000000f00 */
[----:B------:R-:W-:-:S04]  /*01e0*/  ULDC.64 UR4, c[0x0][0x208] ;  /* 0x0000820000047ab9 */ /* 0x000fc80000000a00 */
[----:B------:R-:W-:Y:S01]  /*01f0*/  STG.E.128 desc[UR4][R2.64], R4 ;  /* 0x0000000402007986 */ /* 0x000fe2000c101d04 */
[----:B------:R-:W-:Y:S05]  /*0200*/  EXIT ;  /* 0x000000000000794d */ /* 0x000fea0003800000 */
.L_x_0:
[----:B------:R-:W-:-:S00]  /*0210*/  BRA `(.L_x_0) ;  /* 0xfffffffc00fc7947 */ /* 0x000fc0000383ffff */
[----:B------:R-:W-:-:S00]  /*0220*/  NOP ;  /* 0x0000000000007918 */ /* 0x000fc00000000000 */
        /* <DEDUP_REMOVED lines=13> */
.L_x_1:


//--------------------- .nv.constant0.triton_poi_fused_add_clamp_10 --------------------------
	.section	.nv.constant0.triton_poi_fused_add_clamp_10,"a",@progbits
	.sectionflags	@""
	.align	4
.nv.constant0.triton_poi_fused_add_clamp_10:
	.zero		540
